//
// Generated by NVIDIA NVVM Compiler
//
// Compiler Build ID: CL-36424714
// Cuda compilation tools, release 13.0, V13.0.88
// Based on NVVM 20.0.0
//

.version 9.0
.target sm_100
.address_size 64

	// .globl	dwt_h

.visible .entry dwt_h(
	.param .u64 .ptr .align 1 dwt_h_param_0,
	.param .u32 dwt_h_param_1,
	.param .u32 dwt_h_param_2,
	.param .u64 .ptr .align 1 dwt_h_param_3
)
{
	.reg .pred 	%p<5>;
	.reg .b16 	%rs<7>;
	.reg .b32 	%r<16>;
	.reg .b64 	%rd<11>;

	ld.param.u64 	%rd1, [dwt_h_param_0];
	ld.param.u32 	%r3, [dwt_h_param_1];
	ld.param.u32 	%r4, [dwt_h_param_2];
	ld.param.u64 	%rd2, [dwt_h_param_3];
	mov.u32 	%r5, %ctaid.y;
	mov.u32 	%r6, %ntid.y;
	mov.u32 	%r7, %tid.y;
	mad.lo.s32 	%r1, %r5, %r6, %r7;
	mov.u32 	%r8, %ctaid.x;
	mov.u32 	%r9, %ntid.x;
	mov.u32 	%r10, %tid.x;
	mad.lo.s32 	%r2, %r8, %r9, %r10;
	setp.ge.s32 	%p1, %r1, %r4;
	@%p1 bra 	$L__BB0_3;
	setp.ge.s32 	%p2, %r2, %r3;
	setp.lt.s32 	%p3, %r2, 0;
	or.pred  	%p4, %p3, %p2;
	@%p4 bra 	$L__BB0_3;
	mad.lo.s32 	%r11, %r3, %r1, %r2;
	add.s32 	%r12, %r11, %r2;
	shr.u32 	%r13, %r3, 31;
	add.s32 	%r14, %r3, %r13;
	shr.s32 	%r15, %r14, 1;
	cvta.to.global.u64 	%rd3, %rd1;
	mul.wide.s32 	%rd4, %r12, 2;
	add.s64 	%rd5, %rd3, %rd4;
	ld.global.u16 	%rs1, [%rd5];
	ld.global.u16 	%rs2, [%rd5+2];
	add.s16 	%rs3, %rs2, %rs1;
	cvta.to.global.u64 	%rd6, %rd2;
	mul.wide.s32 	%rd7, %r11, 2;
	add.s64 	%rd8, %rd6, %rd7;
	st.global.u16 	[%rd8], %rs3;
	ld.global.u16 	%rs4, [%rd5];
	ld.global.u16 	%rs5, [%rd5+2];
	sub.s16 	%rs6, %rs4, %rs5;
	mul.wide.s32 	%rd9, %r15, 2;
	add.s64 	%rd10, %rd8, %rd9;
	st.global.u16 	[%rd10], %rs6;
$L__BB0_3:
	ret;

}
	// .globl	dwt_v
.visible .entry dwt_v(
	.param .u64 .ptr .align 1 dwt_v_param_0,
	.param .u32 dwt_v_param_1,
	.param .u32 dwt_v_param_2,
	.param .u64 .ptr .align 1 dwt_v_param_3
)
{
	.reg .pred 	%p<5>;
	.reg .b16 	%rs<7>;
	.reg .b32 	%r<16>;
	.reg .b64 	%rd<13>;

	ld.param.u64 	%rd1, [dwt_v_param_0];
	ld.param.u32 	%r3, [dwt_v_param_1];
	ld.param.u32 	%r4, [dwt_v_param_2];
	ld.param.u64 	%rd2, [dwt_v_param_3];
	mov.u32 	%r5, %ctaid.y;
	mov.u32 	%r6, %ntid.y;
	mov.u32 	%r7, %tid.y;
	mad.lo.s32 	%r1, %r5, %r6, %r7;
	mov.u32 	%r8, %ctaid.x;
	mov.u32 	%r9, %ntid.x;
	mov.u32 	%r10, %tid.x;
	mad.lo.s32 	%r2, %r8, %r9, %r10;
	setp.ge.s32 	%p1, %r1, %r4;
	@%p1 bra 	$L__BB1_3;
	setp.ge.s32 	%p2, %r2, %r3;
	setp.lt.s32 	%p3, %r2, 0;
	or.pred  	%p4, %p3, %p2;
	@%p4 bra 	$L__BB1_3;
	mul.lo.s32 	%r11, %r3, %r1;
	add.s32 	%r12, %r11, %r2;
	add.s32 	%r13, %r12, %r11;
	shr.u32 	%r14, %r4, 1;
	mul.lo.s32 	%r15, %r14, %r3;
	cvta.to.global.u64 	%rd3, %rd1;
	mul.wide.s32 	%rd4, %r13, 2;
	add.s64 	%rd5, %rd3, %rd4;
	ld.global.u16 	%rs1, [%rd5];
	mul.wide.s32 	%rd6, %r3, 2;
	add.s64 	%rd7, %rd5, %rd6;
	ld.global.u16 	%rs2, [%rd7];
	add.s16 	%rs3, %rs2, %rs1;
	cvta.to.global.u64 	%rd8, %rd2;
	mul.wide.s32 	%rd9, %r12, 2;
	add.s64 	%rd10, %rd8, %rd9;
	st.global.u16 	[%rd10], %rs3;
	ld.global.u16 	%rs4, [%rd5];
	ld.global.u16 	%rs5, [%rd7];
	sub.s16 	%rs6, %rs4, %rs5;
	mul.wide.s32 	%rd11, %r15, 2;
	add.s64 	%rd12, %rd10, %rd11;
	st.global.u16 	[%rd12], %rs6;
$L__BB1_3:
	ret;

}
	// .globl	idwt_h
.visible .entry idwt_h(
	.param .u64 .ptr .align 1 idwt_h_param_0,
	.param .u32 idwt_h_param_1,
	.param .u32 idwt_h_param_2,
	.param .u64 .ptr .align 1 idwt_h_param_3
)
{
	.reg .pred 	%p<5>;
	.reg .b16 	%rs<4>;
	.reg .b32 	%r<22>;
	.reg .b64 	%rd<11>;

	ld.param.u64 	%rd1, [idwt_h_param_0];
	ld.param.u32 	%r3, [idwt_h_param_1];
	ld.param.u32 	%r4, [idwt_h_param_2];
	ld.param.u64 	%rd2, [idwt_h_param_3];
	mov.u32 	%r5, %ctaid.y;
	mov.u32 	%r6, %ntid.y;
	mov.u32 	%r7, %tid.y;
	mad.lo.s32 	%r1, %r5, %r6, %r7;
	mov.u32 	%r8, %ctaid.x;
	mov.u32 	%r9, %ntid.x;
	mov.u32 	%r10, %tid.x;
	mad.lo.s32 	%r2, %r8, %r9, %r10;
	setp.ge.s32 	%p1, %r1, %r4;
	@%p1 bra 	$L__BB2_3;
	setp.ge.s32 	%p2, %r2, %r3;
	setp.lt.s32 	%p3, %r2, 0;
	or.pred  	%p4, %p3, %p2;
	@%p4 bra 	$L__BB2_3;
	mad.lo.s32 	%r11, %r3, %r1, %r2;
	add.s32 	%r12, %r11, %r2;
	shr.u32 	%r13, %r3, 31;
	add.s32 	%r14, %r3, %r13;
	shr.s32 	%r15, %r14, 1;
	cvta.to.global.u64 	%rd3, %rd1;
	mul.wide.s32 	%rd4, %r11, 2;
	add.s64 	%rd5, %rd3, %rd4;
	ld.global.s16 	%r16, [%rd5];
	mul.wide.s32 	%rd6, %r15, 2;
	add.s64 	%rd7, %rd5, %rd6;
	ld.global.s16 	%r17, [%rd7];
	add.s32 	%r18, %r17, %r16;
	shr.u32 	%r19, %r18, 31;
	add.s32 	%r20, %r18, %r19;
	shr.u32 	%r21, %r20, 1;
	cvt.u16.u32 	%rs1, %r21;
	cvta.to.global.u64 	%rd8, %rd2;
	mul.wide.s32 	%rd9, %r12, 2;
	add.s64 	%rd10, %rd8, %rd9;
	st.global.u16 	[%rd10], %rs1;
	ld.global.u16 	%rs2, [%rd5];
	sub.s16 	%rs3, %rs2, %rs1;
	st.global.u16 	[%rd10+2], %rs3;
$L__BB2_3:
	ret;

}
	// .globl	idwt_v
.visible .entry idwt_v(
	.param .u64 .ptr .align 1 idwt_v_param_0,
	.param .u32 idwt_v_param_1,
	.param .u32 idwt_v_param_2,
	.param .u64 .ptr .align 1 idwt_v_param_3
)
{
	.reg .pred 	%p<5>;
	.reg .b16 	%rs<4>;
	.reg .b32 	%r<22>;
	.reg .b64 	%rd<13>;

	ld.param.u64 	%rd1, [idwt_v_param_0];
	ld.param.u32 	%r3, [idwt_v_param_1];
	ld.param.u32 	%r4, [idwt_v_param_2];
	ld.param.u64 	%rd2, [idwt_v_param_3];
	mov.u32 	%r5, %ctaid.y;
	mov.u32 	%r6, %ntid.y;
	mov.u32 	%r7, %tid.y;
	mad.lo.s32 	%r1, %r5, %r6, %r7;
	mov.u32 	%r8, %ctaid.x;
	mov.u32 	%r9, %ntid.x;
	mov.u32 	%r10, %tid.x;
	mad.lo.s32 	%r2, %r8, %r9, %r10;
	setp.ge.s32 	%p1, %r1, %r4;
	@%p1 bra 	$L__BB3_3;
	setp.ge.s32 	%p2, %r2, %r3;
	setp.lt.s32 	%p3, %r2, 0;
	or.pred  	%p4, %p3, %p2;
	@%p4 bra 	$L__BB3_3;
	mul.lo.s32 	%r11, %r3, %r1;
	add.s32 	%r12, %r11, %r2;
	add.s32 	%r13, %r12, %r11;
	shr.u32 	%r14, %r4, 1;
	mul.lo.s32 	%r15, %r14, %r3;
	cvta.to.global.u64 	%rd3, %rd1;
	mul.wide.s32 	%rd4, %r12, 2;
	add.s64 	%rd5, %rd3, %rd4;
	ld.global.s16 	%r16, [%rd5];
	mul.wide.s32 	%rd6, %r15, 2;
	add.s64 	%rd7, %rd5, %rd6;
	ld.global.s16 	%r17, [%rd7];
	add.s32 	%r18, %r17, %r16;
	shr.u32 	%r19, %r18, 31;
	add.s32 	%r20, %r18, %r19;
	shr.u32 	%r21, %r20, 1;
	cvt.u16.u32 	%rs1, %r21;
	cvta.to.global.u64 	%rd8, %rd2;
	mul.wide.s32 	%rd9, %r13, 2;
	add.s64 	%rd10, %rd8, %rd9;
	st.global.u16 	[%rd10], %rs1;
	ld.global.u16 	%rs2, [%rd5];
	sub.s16 	%rs3, %rs2, %rs1;
	mul.wide.s32 	%rd11, %r3, 2;
	add.s64 	%rd12, %rd10, %rd11;
	st.global.u16 	[%rd12], %rs3;
$L__BB3_3:
	ret;

}


// ===== COMPILED SASS (sm_100) =====

	.target	sm_100

	.elftype	@"ET_EXEC"


//--------------------- .note.nv.tkinfo           --------------------------
	.section	.note.nv.tkinfo,"",@"SHT_NOTE"
	.sectionflags	@"SHF_NOTE_NV_TKINFO"
	.tkinfo
        /*0018*/ 	.word	0x00000002
        /*0030*/ 	.string	""
        /*0030*/ 	.string	"ptxas"
        /*0030*/ 	.string	"Cuda compilation tools, release 13.0, V13.0.88"
        /*0030*/ 	.string	"Build cuda_13.0.r13.0/compiler.36424714_0"
        /*0030*/ 	.string	"-arch sm_100 -m 64 "



//--------------------- .note.nv.cuinfo           --------------------------
	.section	.note.nv.cuinfo,"",@"SHT_NOTE"
	.sectionflags	@"SHF_NOTE_NV_CUINFO"
        /*0018*/ 	.short	0x0002
        /*001a*/ 	.short	0x0064
        /*001c*/ 	.short	0x0082
	.zero		2


//--------------------- .nv.info                  --------------------------
	.section	.nv.info,"",@"SHT_CUDA_INFO"
	.align	4


	//----- nvinfo : EIATTR_REGCOUNT
	.align		4
        /*0000*/ 	.byte	0x04, 0x2f
        /*0002*/ 	.short	(.L_1 - .L_0)
	.align		4
.L_0:
        /*0004*/ 	.word	index@(dwt_h)
        /*0008*/ 	.word	0x0000000e


	//----- nvinfo : EIATTR_FRAME_SIZE
	.align		4
.L_1:
        /*000c*/ 	.byte	0x04, 0x11
        /*000e*/ 	.short	(.L_3 - .L_2)
	.align		4
.L_2:
        /*0010*/ 	.word	index@(dwt_h)
        /*0014*/ 	.word	0x00000000


	//----- nvinfo : EIATTR_REGCOUNT
	.align		4
.L_3:
        /*0018*/ 	.byte	0x04, 0x2f
        /*001a*/ 	.short	(.L_5 - .L_4)
	.align		4
.L_4:
        /*001c*/ 	.word	index@(dwt_v)
        /*0020*/ 	.word	0x00000010


	//----- nvinfo : EIATTR_FRAME_SIZE
	.align		4
.L_5:
        /*0024*/ 	.byte	0x04, 0x11
        /*0026*/ 	.short	(.L_7 - .L_6)
	.align		4
.L_6:
        /*0028*/ 	.word	index@(dwt_v)
        /*002c*/ 	.word	0x00000000


	//----- nvinfo : EIATTR_REGCOUNT
	.align		4
.L_7:
        /*0030*/ 	.byte	0x04, 0x2f
        /*0032*/ 	.short	(.L_9 - .L_8)
	.align		4
.L_8:
        /*0034*/ 	.word	index@(idwt_h)
        /*0038*/ 	.word	0x0000000e


	//----- nvinfo : EIATTR_FRAME_SIZE
	.align		4
.L_9:
        /*003c*/ 	.byte	0x04, 0x11
        /*003e*/ 	.short	(.L_11 - .L_10)
	.align		4
.L_10:
        /*0040*/ 	.word	index@(idwt_h)
        /*0044*/ 	.word	0x00000000


	//----- nvinfo : EIATTR_REGCOUNT
	.align		4
.L_11:
        /*0048*/ 	.byte	0x04, 0x2f
        /*004a*/ 	.short	(.L_13 - .L_12)
	.align		4
.L_12:
        /*004c*/ 	.word	index@(idwt_v)
        /*0050*/ 	.word	0x0000000e


	//----- nvinfo : EIATTR_FRAME_SIZE
	.align		4
.L_13:
        /*0054*/ 	.byte	0x04, 0x11
        /*0056*/ 	.short	(.L_15 - .L_14)
	.align		4
.L_14:
        /*0058*/ 	.word	index@(idwt_v)
        /*005c*/ 	.word	0x00000000


	//----- nvinfo : EIATTR_MIN_STACK_SIZE
	.align		4
.L_15:
        /*0060*/ 	.byte	0x04, 0x12
        /*0062*/ 	.short	(.L_17 - .L_16)
	.align		4
.L_16:
        /*0064*/ 	.word	index@(idwt_v)
        /*0068*/ 	.word	0x00000000


	//----- nvinfo : EIATTR_MIN_STACK_SIZE
	.align		4
.L_17:
        /*006c*/ 	.byte	0x04, 0x12
        /*006e*/ 	.short	(.L_19 - .L_18)
	.align		4
.L_18:
        /*0070*/ 	.word	index@(idwt_h)
        /*0074*/ 	.word	0x00000000


	//----- nvinfo : EIATTR_MIN_STACK_SIZE
	.align		4
.L_19:
        /*0078*/ 	.byte	0x04, 0x12
        /*007a*/ 	.short	(.L_21 - .L_20)
	.align		4
.L_20:
        /*007c*/ 	.word	index@(dwt_v)
        /*0080*/ 	.word	0x00000000


	//----- nvinfo : EIATTR_MIN_STACK_SIZE
	.align		4
.L_21:
        /*0084*/ 	.byte	0x04, 0x12
        /*0086*/ 	.short	(.L_23 - .L_22)
	.align		4
.L_22:
        /*0088*/ 	.word	index@(dwt_h)
        /*008c*/ 	.word	0x00000000
.L_23:


//--------------------- .nv.compat                --------------------------
	.section	.nv.compat,"",@"SHT_CUDA_COMPAT_INFO"
	.align	4
        /*0000*/ 	.byte	0x02, 0x09, 0x00, 0x00, 0x02, 0x02, 0x01, 0x00, 0x02, 0x05, 0x05, 0x00, 0x03, 0x07, 0x01, 0x01
        /*0010*/ 	.byte	0x02, 0x03, 0x00, 0x00, 0x02, 0x06, 0x01, 0x00, 0x04, 0x0b, 0x08, 0x00, 0x09, 0x00, 0x00, 0x00
        /*0020*/ 	.byte	0x00, 0x00, 0x00, 0x00


//--------------------- .nv.info.idwt_v           --------------------------
	.section	.nv.info.idwt_v,"",@"SHT_CUDA_INFO"
	.sectionflags	@""
	.align	4


	//----- nvinfo : EIATTR_CUDA_API_VERSION
	.align		4
        /*0000*/ 	.byte	0x04, 0x37
        /*0002*/ 	.short	(.L_25 - .L_24)
.L_24:
        /*0004*/ 	.word	0x00000082


	//----- nvinfo : EIATTR_KPARAM_INFO
	.align		4
.L_25:
        /*0008*/ 	.byte	0x04, 0x17
        /*000a*/ 	.short	(.L_27 - .L_26)
.L_26:
        /*000c*/ 	.word	0x00000000
        /*0010*/ 	.short	0x0003
        /*0012*/ 	.short	0x0010
        /*0014*/ 	.byte	0x00, 0xf5, 0x21, 0x00


	//----- nvinfo : EIATTR_KPARAM_INFO
	.align		4
.L_27:
        /*0018*/ 	.byte	0x04, 0x17
        /*001a*/ 	.short	(.L_29 - .L_28)
.L_28:
        /*001c*/ 	.word	0x00000000
        /*0020*/ 	.short	0x0002
        /*0022*/ 	.short	0x000c
        /*0024*/ 	.byte	0x00, 0xf0, 0x11, 0x00


	//----- nvinfo : EIATTR_KPARAM_INFO
	.align		4
.L_29:
        /*0028*/ 	.byte	0x04, 0x17
        /*002a*/ 	.short	(.L_31 - .L_30)
.L_30:
        /*002c*/ 	.word	0x00000000
        /*0030*/ 	.short	0x0001
        /*0032*/ 	.short	0x0008
        /*0034*/ 	.byte	0x00, 0xf0, 0x11, 0x00


	//----- nvinfo : EIATTR_KPARAM_INFO
	.align		4
.L_31:
        /*0038*/ 	.byte	0x04, 0x17
        /*003a*/ 	.short	(.L_33 - .L_32)
.L_32:
        /*003c*/ 	.word	0x00000000
        /*0040*/ 	.short	0x0000
        /*0042*/ 	.short	0x0000
        /*0044*/ 	.byte	0x00, 0xf5, 0x21, 0x00


	//----- nvinfo : EIATTR_SPARSE_MMA_MASK
	.align		4
.L_33:
        /*0048*/ 	.byte	0x03, 0x50
        /*004a*/ 	.short	0x0000


	//----- nvinfo : EIATTR_MAXREG_COUNT
	.align		4
        /*004c*/ 	.byte	0x03, 0x1b
        /*004e*/ 	.short	0x00ff


	//----- nvinfo : EIATTR_MERCURY_ISA_VERSION
	.align		4
        /*0050*/ 	.byte	0x03, 0x5f
        /*0052*/ 	.short	0x0101


	//----- nvinfo : EIATTR_VRC_CTA_INIT_COUNT
	.align		4
        /*0054*/ 	.byte	0x02, 0x4a
	.zero		1
	.zero		1


	//----- nvinfo : EIATTR_EXIT_INSTR_OFFSETS
	.align		4
        /*0058*/ 	.byte	0x04, 0x1c
        /*005a*/ 	.short	(.L_35 - .L_34)


	//   ....[0]....
.L_34:
        /*005c*/ 	.word	0x000000b0


	//   ....[1]....
        /*0060*/ 	.word	0x000000f0


	//   ....[2]....
        /*0064*/ 	.word	0x00000260


	//----- nvinfo : EIATTR_CBANK_PARAM_SIZE
	.align		4
.L_35:
        /*0068*/ 	.byte	0x03, 0x19
        /*006a*/ 	.short	0x0018


	//----- nvinfo : EIATTR_PARAM_CBANK
	.align		4
        /*006c*/ 	.byte	0x04, 0x0a
        /*006e*/ 	.short	(.L_37 - .L_36)
	.align		4
.L_36:
        /*0070*/ 	.word	index@(.nv.constant0.idwt_v)
        /*0074*/ 	.short	0x0380
        /*0076*/ 	.short	0x0018


	//----- nvinfo : EIATTR_SW_WAR
	.align		4
.L_37:
        /*0078*/ 	.byte	0x04, 0x36
        /*007a*/ 	.short	(.L_39 - .L_38)
.L_38:
        /*007c*/ 	.word	0x00000008
.L_39:


//--------------------- .nv.info.idwt_h           --------------------------
	.section	.nv.info.idwt_h,"",@"SHT_CUDA_INFO"
	.sectionflags	@""
	.align	4


	//----- nvinfo : EIATTR_CUDA_API_VERSION
	.align		4
        /*0000*/ 	.byte	0x04, 0x37
        /*0002*/ 	.short	(.L_41 - .L_40)
.L_40:
        /*0004*/ 	.word	0x00000082


	//----- nvinfo : EIATTR_KPARAM_INFO
	.align		4
.L_41:
        /*0008*/ 	.byte	0x04, 0x17
        /*000a*/ 	.short	(.L_43 - .L_42)
.L_42:
        /*000c*/ 	.word	0x00000000
        /*0010*/ 	.short	0x0003
        /*0012*/ 	.short	0x0010
        /*0014*/ 	.byte	0x00, 0xf5, 0x21, 0x00


	//----- nvinfo : EIATTR_KPARAM_INFO
	.align		4
.L_43:
        /*0018*/ 	.byte	0x04, 0x17
        /*001a*/ 	.short	(.L_45 - .L_44)
.L_44:
        /*001c*/ 	.word	0x00000000
        /*0020*/ 	.short	0x0002
        /*0022*/ 	.short	0x000c
        /*0024*/ 	.byte	0x00, 0xf0, 0x11, 0x00


	//----- nvinfo : EIATTR_KPARAM_INFO
	.align		4
.L_45:
        /*0028*/ 	.byte	0x04, 0x17
        /*002a*/ 	.short	(.L_47 - .L_46)
.L_46:
        /*002c*/ 	.word	0x00000000
        /*0030*/ 	.short	0x0001
        /*0032*/ 	.short	0x0008
        /*0034*/ 	.byte	0x00, 0xf0, 0x11, 0x00


	//----- nvinfo : EIATTR_KPARAM_INFO
	.align		4
.L_47:
        /*0038*/ 	.byte	0x04, 0x17
        /*003a*/ 	.short	(.L_49 - .L_48)
.L_48:
        /*003c*/ 	.word	0x00000000
        /*0040*/ 	.short	0x0000
        /*0042*/ 	.short	0x0000
        /*0044*/ 	.byte	0x00, 0xf5, 0x21, 0x00


	//----- nvinfo : EIATTR_SPARSE_MMA_MASK
	.align		4
.L_49:
        /*0048*/ 	.byte	0x03, 0x50
        /*004a*/ 	.short	0x0000


	//----- nvinfo : EIATTR_MAXREG_COUNT
	.align		4
        /*004c*/ 	.byte	0x03, 0x1b
        /*004e*/ 	.short	0x00ff


	//----- nvinfo : EIATTR_MERCURY_ISA_VERSION
	.align		4
        /*0050*/ 	.byte	0x03, 0x5f
        /*0052*/ 	.short	0x0101


	//----- nvinfo : EIATTR_VRC_CTA_INIT_COUNT
	.align		4
        /*0054*/ 	.byte	0x02, 0x4a
	.zero		1
	.zero		1


	//----- nvinfo : EIATTR_EXIT_INSTR_OFFSETS
	.align		4
        /*0058*/ 	.byte	0x04, 0x1c
        /*005a*/ 	.short	(.L_51 - .L_50)


	//   ....[0]....
.L_50:
        /*005c*/ 	.word	0x000000b0


	//   ....[1]....
        /*0060*/ 	.word	0x000000f0


	//   ....[2]....
        /*0064*/ 	.word	0x00000250


	//----- nvinfo : EIATTR_CBANK_PARAM_SIZE
	.align		4
.L_51:
        /*0068*/ 	.byte	0x03, 0x19
        /*006a*/ 	.short	0x0018


	//----- nvinfo : EIATTR_PARAM_CBANK
	.align		4
        /*006c*/ 	.byte	0x04, 0x0a
        /*006e*/ 	.short	(.L_53 - .L_52)
	.align		4
.L_52:
        /*0070*/ 	.word	index@(.nv.constant0.idwt_h)
        /*0074*/ 	.short	0x0380
        /*0076*/ 	.short	0x0018


	//----- nvinfo : EIATTR_SW_WAR
	.align		4
.L_53:
        /*0078*/ 	.byte	0x04, 0x36
        /*007a*/ 	.short	(.L_55 - .L_54)
.L_54:
        /*007c*/ 	.word	0x00000008
.L_55:


//--------------------- .nv.info.dwt_v            --------------------------
	.section	.nv.info.dwt_v,"",@"SHT_CUDA_INFO"
	.sectionflags	@""
	.align	4


	//----- nvinfo : EIATTR_CUDA_API_VERSION
	.align		4
        /*0000*/ 	.byte	0x04, 0x37
        /*0002*/ 	.short	(.L_57 - .L_56)
.L_56:
        /*0004*/ 	.word	0x00000082


	//----- nvinfo : EIATTR_KPARAM_INFO
	.align		4
.L_57:
        /*0008*/ 	.byte	0x04, 0x17
        /*000a*/ 	.short	(.L_59 - .L_58)
.L_58:
        /*000c*/ 	.word	0x00000000
        /*0010*/ 	.short	0x0003
        /*0012*/ 	.short	0x0010
        /*0014*/ 	.byte	0x00, 0xf5, 0x21, 0x00


	//----- nvinfo : EIATTR_KPARAM_INFO
	.align		4
.L_59:
        /*0018*/ 	.byte	0x04, 0x17
        /*001a*/ 	.short	(.L_61 - .L_60)
.L_60:
        /*001c*/ 	.word	0x00000000
        /*0020*/ 	.short	0x0002
        /*0022*/ 	.short	0x000c
        /*0024*/ 	.byte	0x00, 0xf0, 0x11, 0x00


	//----- nvinfo : EIATTR_KPARAM_INFO
	.align		4
.L_61:
        /*0028*/ 	.byte	0x04, 0x17
        /*002a*/ 	.short	(.L_63 - .L_62)
.L_62:
        /*002c*/ 	.word	0x00000000
        /*0030*/ 	.short	0x0001
        /*0032*/ 	.short	0x0008
        /*0034*/ 	.byte	0x00, 0xf0, 0x11, 0x00


	//----- nvinfo : EIATTR_KPARAM_INFO
	.align		4
.L_63:
        /*0038*/ 	.byte	0x04, 0x17
        /*003a*/ 	.short	(.L_65 - .L_64)
.L_64:
        /*003c*/ 	.word	0x00000000
        /*0040*/ 	.short	0x0000
        /*0042*/ 	.short	0x0000
        /*0044*/ 	.byte	0x00, 0xf5, 0x21, 0x00


	//----- nvinfo : EIATTR_SPARSE_MMA_MASK
	.align		4
.L_65:
        /*0048*/ 	.byte	0x03, 0x50
        /*004a*/ 	.short	0x0000


	//----- nvinfo : EIATTR_MAXREG_COUNT
	.align		4
        /*004c*/ 	.byte	0x03, 0x1b
        /*004e*/ 	.short	0x00ff


	//----- nvinfo : EIATTR_MERCURY_ISA_VERSION
	.align		4
        /*0050*/ 	.byte	0x03, 0x5f
        /*0052*/ 	.short	0x0101


	//----- nvinfo : EIATTR_VRC_CTA_INIT_COUNT
	.align		4
        /*0054*/ 	.byte	0x02, 0x4a
	.zero		1
	.zero		1


	//----- nvinfo : EIATTR_EXIT_INSTR_OFFSETS
	.align		4
        /*0058*/ 	.byte	0x04, 0x1c
        /*005a*/ 	.short	(.L_67 - .L_66)


	//   ....[0]....
.L_66:
        /*005c*/ 	.word	0x000000b0


	//   ....[1]....
        /*0060*/ 	.word	0x000000f0


	//   ....[2]....
        /*0064*/ 	.word	0x00000250


	//----- nvinfo : EIATTR_CBANK_PARAM_SIZE
	.align		4
.L_67:
        /*0068*/ 	.byte	0x03, 0x19
        /*006a*/ 	.short	0x0018


	//----- nvinfo : EIATTR_PARAM_CBANK
	.align		4
        /*006c*/ 	.byte	0x04, 0x0a
        /*006e*/ 	.short	(.L_69 - .L_68)
	.align		4
.L_68:
        /*0070*/ 	.word	index@(.nv.constant0.dwt_v)
        /*0074*/ 	.short	0x0380
        /*0076*/ 	.short	0x0018


	//----- nvinfo : EIATTR_SW_WAR
	.align		4
.L_69:
        /*0078*/ 	.byte	0x04, 0x36
        /*007a*/ 	.short	(.L_71 - .L_70)
.L_70:
        /*007c*/ 	.word	0x00000008
.L_71:


//--------------------- .nv.info.dwt_h            --------------------------
	.section	.nv.info.dwt_h,"",@"SHT_CUDA_INFO"
	.sectionflags	@""
	.align	4


	//----- nvinfo : EIATTR_CUDA_API_VERSION
	.align		4
        /*0000*/ 	.byte	0x04, 0x37
        /*0002*/ 	.short	(.L_73 - .L_72)
.L_72:
        /*0004*/ 	.word	0x00000082


	//----- nvinfo : EIATTR_KPARAM_INFO
	.align		4
.L_73:
        /*0008*/ 	.byte	0x04, 0x17
        /*000a*/ 	.short	(.L_75 - .L_74)
.L_74:
        /*000c*/ 	.word	0x00000000
        /*0010*/ 	.short	0x0003
        /*0012*/ 	.short	0x0010
        /*0014*/ 	.byte	0x00, 0xf5, 0x21, 0x00


	//----- nvinfo : EIATTR_KPARAM_INFO
	.align		4
.L_75:
        /*0018*/ 	.byte	0x04, 0x17
        /*001a*/ 	.short	(.L_77 - .L_76)
.L_76:
        /*001c*/ 	.word	0x00000000
        /*0020*/ 	.short	0x0002
        /*0022*/ 	.short	0x000c
        /*0024*/ 	.byte	0x00, 0xf0, 0x11, 0x00


	//----- nvinfo : EIATTR_KPARAM_INFO
	.align		4
.L_77:
        /*0028*/ 	.byte	0x04, 0x17
        /*002a*/ 	.short	(.L_79 - .L_78)
.L_78:
        /*002c*/ 	.word	0x00000000
        /*0030*/ 	.short	0x0001
        /*0032*/ 	.short	0x0008
        /*0034*/ 	.byte	0x00, 0xf0, 0x11, 0x00


	//----- nvinfo : EIATTR_KPARAM_INFO
	.align		4
.L_79:
        /*0038*/ 	.byte	0x04, 0x17
        /*003a*/ 	.short	(.L_81 - .L_80)
.L_80:
        /*003c*/ 	.word	0x00000000
        /*0040*/ 	.short	0x0000
        /*0042*/ 	.short	0x0000
        /*0044*/ 	.byte	0x00, 0xf5, 0x21, 0x00


	//----- nvinfo : EIATTR_SPARSE_MMA_MASK
	.align		4
.L_81:
        /*0048*/ 	.byte	0x03, 0x50
        /*004a*/ 	.short	0x0000


	//----- nvinfo : EIATTR_MAXREG_COUNT
	.align		4
        /*004c*/ 	.byte	0x03, 0x1b
        /*004e*/ 	.short	0x00ff


	//----- nvinfo : EIATTR_MERCURY_ISA_VERSION
	.align		4
        /*0050*/ 	.byte	0x03, 0x5f
        /*0052*/ 	.short	0x0101


	//----- nvinfo : EIATTR_VRC_CTA_INIT_COUNT
	.align		4
        /*0054*/ 	.byte	0x02, 0x4a
	.zero		1
	.zero		1


	//----- nvinfo : EIATTR_EXIT_INSTR_OFFSETS
	.align		4
        /*0058*/ 	.byte	0x04, 0x1c
        /*005a*/ 	.short	(.L_83 - .L_82)


	//   ....[0]....
.L_82:
        /*005c*/ 	.word	0x000000b0


	//   ....[1]....
        /*0060*/ 	.word	0x000000f0


	//   ....[2]....
        /*0064*/ 	.word	0x00000240


	//----- nvinfo : EIATTR_CBANK_PARAM_SIZE
	.align		4
.L_83:
        /*0068*/ 	.byte	0x03, 0x19
        /*006a*/ 	.short	0x0018


	//----- nvinfo : EIATTR_PARAM_CBANK
	.align		4
        /*006c*/ 	.byte	0x04, 0x0a
        /*006e*/ 	.short	(.L_85 - .L_84)
	.align		4
.L_84:
        /*0070*/ 	.word	index@(.nv.constant0.dwt_h)
        /*0074*/ 	.short	0x0380
        /*0076*/ 	.short	0x0018


	//----- nvinfo : EIATTR_SW_WAR
	.align		4
.L_85:
        /*0078*/ 	.byte	0x04, 0x36
        /*007a*/ 	.short	(.L_87 - .L_86)
.L_86:
        /*007c*/ 	.word	0x00000008
.L_87:


//--------------------- .nv.callgraph             --------------------------
	.section	.nv.callgraph,"",@"SHT_CUDA_CALLGRAPH"
	.align	4
	.sectionentsize	8
	.align		4
        /*0000*/ 	.word	0x00000000
	.align		4
        /*0004*/ 	.word	0xffffffff
	.align		4
        /*0008*/ 	.word	0x00000000
	.align		4
        /*000c*/ 	.word	0xfffffffe
	.align		4
        /*0010*/ 	.word	0x00000000
	.align		4
        /*0014*/ 	.word	0xfffffffd
	.align		4
        /*0018*/ 	.word	0x00000000
	.align		4
        /*001c*/ 	.word	0xfffffffc


//--------------------- .text.idwt_v              --------------------------
	.section	.text.idwt_v,"ax",@progbits
	.align	128
        .global         idwt_v
        .type           idwt_v,@function
        .size           idwt_v,(.L_x_4 - idwt_v)
        .other          idwt_v,@"STO_CUDA_ENTRY STV_DEFAULT"
idwt_v:
.text.idwt_v:
[----:B------:R-:W-:Y:S01]  /*0000*/  LDC R1, c[0x0][0x37c] ;  /* 0x0000df00ff017b82 */ /* 0x000fe20000000800 */
[----:B------:R-:W0:Y:S07]  /*0010*/  S2R R3, SR_TID.Y ;  /* 0x0000000000037919 */ /* 0x000e2e0000002200 */
[----:B------:R-:W0:Y:S01]  /*0020*/  S2UR UR4, SR_CTAID.Y ;  /* 0x00000000000479c3 */ /* 0x000e220000002600 */
[----:B------:R-:W1:Y:S01]  /*0030*/  LDCU UR8, c[0x0][0x38c] ;  /* 0x00007180ff0877ac */ /* 0x000e620008000800 */
[----:B------:R-:W2:Y:S06]  /*0040*/  S2R R2, SR_TID.X ;  /* 0x0000000000027919 */ /* 0x000eac0000002100 */
[----:B------:R-:W0:Y:S08]  /*0050*/  LDC R0, c[0x0][0x364] ;  /* 0x0000d900ff007b82 */ /* 0x000e300000000800 */
[----:B------:R-:W2:Y:S08]  /*0060*/  S2UR UR5, SR_CTAID.X ;  /* 0x00000000000579c3 */ /* 0x000eb00000002500 */
[----:B------:R-:W2:Y:S01]  /*0070*/  LDC R5, c[0x0][0x360] ;  /* 0x0000d800ff057b82 */ /* 0x000ea20000000800 */
[----:B0-----:R-:W-:-:S05]  /*0080*/  IMAD R0, R0, UR4, R3 ;  /* 0x0000000400007c24 */ /* 0x001fca000f8e0203 */
[----:B-1----:R-:W-:Y:S01]  /*0090*/  ISETP.GE.AND P0, PT, R0, UR8, PT ;  /* 0x0000000800007c0c */ /* 0x002fe2000bf06270 */
[----:B--2---:R-:W-:-:S12]  /*00a0*/  IMAD R5, R5, UR5, R2 ;  /* 0x0000000505057c24 */ /* 0x004fd8000f8e0202 */
[----:B------:R-:W-:Y:S05]  /*00b0*/  @P0 EXIT ;  /* 0x000000000000094d */ /* 0x000fea0003800000 */
[----:B------:R-:W0:Y:S02]  /*00c0*/  LDC R10, c[0x0][0x388] ;  /* 0x0000e200ff0a7b82 */ /* 0x000e240000000800 */
[----:B0-----:R-:W-:-:S04]  /*00d0*/  ISETP.GE.AND P0, PT, R5, R10, PT ;  /* 0x0000000a0500720c */ /* 0x001fc80003f06270 */
[----:B------:R-:W-:-:S13]  /*00e0*/  ISETP.LT.OR P0, PT, R5, RZ, P0 ;  /* 0x000000ff0500720c */ /* 0x000fda0000701670 */
[----:B------:R-:W-:Y:S05]  /*00f0*/  @P0 EXIT ;  /* 0x000000000000094d */ /* 0x000fea0003800000 */
[----:B------:R-:W0:Y:S01]  /*0100*/  LDC.64 R2, c[0x0][0x380] ;  /* 0x0000e000ff027b82 */ /* 0x000e220000000a00 */
[----:B------:R-:W1:Y:S01]  /*0110*/  LDCU.64 UR6, c[0x0][0x358] ;  /* 0x00006b00ff0677ac */ /* 0x000e620008000a00 */
[----:B------:R-:W-:Y:S01]  /*0120*/  IMAD R9, R0, R10, R5 ;  /* 0x0000000a00097224 */ /* 0x000fe200078e0205 */
[----:B------:R-:W-:-:S05]  /*0130*/  USHF.R.U32.HI UR4, URZ, 0x1, UR8 ;  /* 0x00000001ff047899 */ /* 0x000fca0008011608 */
[----:B------:R-:W2:Y:S01]  /*0140*/  LDC.64 R6, c[0x0][0x390] ;  /* 0x0000e400ff067b82 */ /* 0x000ea20000000a00 */
[----:B------:R-:W-:Y:S02]  /*0150*/  IMAD R5, R10, UR4, RZ ;  /* 0x000000040a057c24 */ /* 0x000fe4000f8e02ff */
[----:B0-----:R-:W-:-:S05]  /*0160*/  IMAD.WIDE R2, R9, 0x2, R2 ;  /* 0x0000000209027825 */ /* 0x001fca00078e0202 */
[----:B-1----:R-:W3:Y:S01]  /*0170*/  LDG.E.S16 R8, desc[UR6][R2.64] ;  /* 0x0000000602087981 */ /* 0x002ee2000c1e1700 */
[----:B------:R-:W-:-:S06]  /*0180*/  IMAD.WIDE R4, R5, 0x2, R2 ;  /* 0x0000000205047825 */ /* 0x000fcc00078e0202 */
[----:B------:R-:W3:Y:S01]  /*0190*/  LDG.E.S16 R5, desc[UR6][R4.64] ;  /* 0x0000000604057981 */ /* 0x000ee2000c1e1700 */
[----:B------:R-:W-:-:S04]  /*01a0*/  IMAD R9, R0, R10, R9 ;  /* 0x0000000a00097224 */ /* 0x000fc800078e0209 */
[----:B--2---:R-:W-:Y:S01]  /*01b0*/  IMAD.WIDE R6, R9, 0x2, R6 ;  /* 0x0000000209067825 */ /* 0x004fe200078e0206 */
[----:B---3--:R-:W-:-:S04]  /*01c0*/  IADD3 R8, PT, PT, R8, R5, RZ ;  /* 0x0000000508087210 */ /* 0x008fc80007ffe0ff */
[----:B------:R-:W-:-:S04]  /*01d0*/  LEA.HI R8, R8, R8, RZ, 0x1 ;  /* 0x0000000808087211 */ /* 0x000fc800078f08ff */
[----:B------:R-:W-:-:S05]  /*01e0*/  SHF.R.U32.HI R9, RZ, 0x1, R8 ;  /* 0x00000001ff097819 */ /* 0x000fca0000011608 */
[----:B------:R-:W-:Y:S04]  /*01f0*/  STG.E.U16 desc[UR6][R6.64], R9 ;  /* 0x0000000906007986 */ /* 0x000fe8000c101506 */
[----:B------:R-:W2:Y:S01]  /*0200*/  LDG.E.U16 R0, desc[UR6][R2.64] ;  /* 0x0000000602007981 */ /* 0x000ea2000c1e1500 */
[----:B------:R-:W-:-:S04]  /*0210*/  IADD3 R11, PT, PT, RZ, -R9, RZ ;  /* 0x80000009ff0b7210 */ /* 0x000fc80007ffe0ff */
[----:B------:R-:W-:Y:S01]  /*0220*/  PRMT R11, R11, 0x7710, RZ ;  /* 0x000077100b0b7816 */ /* 0x000fe200000000ff */
[----:B------:R-:W-:-:S03]  /*0230*/  IMAD.WIDE R4, R10, 0x2, R6 ;  /* 0x000000020a047825 */ /* 0x000fc600078e0206 */
[----:B--2---:R-:W-:-:S05]  /*0240*/  IADD3 R11, PT, PT, R0, R11, RZ ;  /* 0x0000000b000b7210 */ /* 0x004fca0007ffe0ff */
[----:B------:R-:W-:Y:S01]  /*0250*/  STG.E.U16 desc[UR6][R4.64], R11 ;  /* 0x0000000b04007986 */ /* 0x000fe2000c101506 */
[----:B------:R-:W-:Y:S05]  /*0260*/  EXIT ;  /* 0x000000000000794d */ /* 0x000fea0003800000 */
.L_x_0:
[----:B------:R-:W-:-:S00]  /*0270*/  BRA `(.L_x_0) ;  /* 0xfffffffc00fc7947 */ /* 0x000fc0000383ffff */
[----:B------:R-:W-:-:S00]  /*0280*/  NOP ;  /* 0x0000000000007918 */ /* 0x000fc00000000000 */
[----:B------:R-:W-:-:S00]  /*0290*/  NOP ;  /* 0x0000000000007918 */ /* 0x000fc00000000000 */
[----:B------:R-:W-:-:S00]  /*02a0*/  NOP ;  /* 0x0000000000007918 */ /* 0x000fc00000000000 */
[----:B------:R-:W-:-:S00]  /*02b0*/  NOP ;  /* 0x0000000000007918 */ /* 0x000fc00000000000 */
[----:B------:R-:W-:-:S00]  /*02c0*/  NOP ;  /* 0x0000000000007918 */ /* 0x000fc00000000000 */
[----:B------:R-:W-:-:S00]  /*02d0*/  NOP ;  /* 0x0000000000007918 */ /* 0x000fc00000000000 */
[----:B------:R-:W-:-:S00]  /*02e0*/  NOP ;  /* 0x0000000000007918 */ /* 0x000fc00000000000 */
[----:B------:R-:W-:-:S00]  /*02f0*/  NOP ;  /* 0x0000000000007918 */ /* 0x000fc00000000000 */
.L_x_4:


//--------------------- .text.idwt_h              --------------------------
	.section	.text.idwt_h,"ax",@progbits
	.align	128
        .global         idwt_h
        .type           idwt_h,@function
        .size           idwt_h,(.L_x_5 - idwt_h)
        .other          idwt_h,@"STO_CUDA_ENTRY STV_DEFAULT"
idwt_h:
.text.idwt_h:
        /* <DEDUP_REMOVED lines=18> */
[-C--:B------:R-:W-:Y:S01]  /*0120*/  IMAD R0, R0, R4.reuse, R9 ;  /* 0x0000000400007224 */ /* 0x080fe200078e0209 */
[----:B------:R-:W-:-:S04]  /*0130*/  LEA.HI R4, R4, R4, RZ, 0x1 ;  /* 0x0000000404047211 */ /* 0x000fc800078f08ff */
[----:B------:R-:W-:Y:S01]  /*0140*/  SHF.R.S32.HI R5, RZ, 0x1, R4 ;  /* 0x00000001ff057819 */ /* 0x000fe20000011404 */
[----:B------:R-:W2:Y:S01]  /*0150*/  LDC.64 R6, c[0x0][0x390] ;  /* 0x0000e400ff067b82 */ /* 0x000ea20000000a00 */
[----:B0-----:R-:W-:-:S05]  /*0160*/  IMAD.WIDE R2, R0, 0x2, R2 ;  /* 0x0000000200027825 */ /* 0x001fca00078e0202 */
[----:B-1----:R-:W3:Y:S01]  /*0170*/  LDG.E.S16 R8, desc[UR4][R2.64] ;  /* 0x0000000402087981 */ /* 0x002ee2000c1e1700 */
[----:B------:R-:W-:-:S06]  /*0180*/  IMAD.WIDE R4, R5, 0x2, R2 ;  /* 0x0000000205047825 */ /* 0x000fcc00078e0202 */
[----:B------:R-:W3:Y:S01]  /*0190*/  LDG.E.S16 R5, desc[UR4][R4.64] ;  /* 0x0000000404057981 */ /* 0x000ee2000c1e1700 */
[----:B------:R-:W-:-:S04]  /*01a0*/  IMAD.IADD R9, R9, 0x1, R0 ;  /* 0x0000000109097824 */ /* 0x000fc800078e0200 */
[----:B--2---:R-:W-:-:S04]  /*01b0*/  IMAD.WIDE R6, R9, 0x2, R6 ;  /* 0x0000000209067825 */ /* 0x004fc800078e0206 */
[----:B---3--:R-:W-:-:S05]  /*01c0*/  IMAD.IADD R8, R8, 0x1, R5 ;  /* 0x0000000108087824 */ /* 0x008fca00078e0205 */
[----:B------:R-:W-:-:S04]  /*01d0*/  LEA.HI R8, R8, R8, RZ, 0x1 ;  /* 0x0000000808087211 */ /* 0x000fc800078f08ff */
[----:B------:R-:W-:-:S05]  /*01e0*/  SHF.R.U32.HI R9, RZ, 0x1, R8 ;  /* 0x00000001ff097819 */ /* 0x000fca0000011608 */
[----:B------:R-:W-:Y:S04]  /*01f0*/  STG.E.U16 desc[UR4][R6.64], R9 ;  /* 0x0000000906007986 */ /* 0x000fe8000c101504 */
[----:B------:R-:W2:Y:S01]  /*0200*/  LDG.E.U16 R0, desc[UR4][R2.64] ;  /* 0x0000000402007981 */ /* 0x000ea2000c1e1500 */
[----:B------:R-:W-:-:S04]  /*0210*/  IADD3 R11, PT, PT, RZ, -R9, RZ ;  /* 0x80000009ff0b7210 */ /* 0x000fc80007ffe0ff */
[----:B------:R-:W-:-:S05]  /*0220*/  PRMT R11, R11, 0x7710, RZ ;  /* 0x000077100b0b7816 */ /* 0x000fca00000000ff */
[----:B--2---:R-:W-:-:S05]  /*0230*/  IMAD.IADD R5, R0, 0x1, R11 ;  /* 0x0000000100057824 */ /* 0x004fca00078e020b */
[----:B------:R-:W-:Y:S01]  /*0240*/  STG.E.U16 desc[UR4][R6.64+0x2], R5 ;  /* 0x0000020506007986 */ /* 0x000fe2000c101504 */
[----:B------:R-:W-:Y:S05]  /*0250*/  EXIT ;  /* 0x000000000000794d */ /* 0x000fea0003800000 */
.L_x_1:
        /* <DEDUP_REMOVED lines=10> */
.L_x_5:


//--------------------- .text.dwt_v               --------------------------
	.section	.text.dwt_v,"ax",@progbits
	.align	128
        .global         dwt_v
        .type           dwt_v,@function
        .size           dwt_v,(.L_x_6 - dwt_v)
        .other          dwt_v,@"STO_CUDA_ENTRY STV_DEFAULT"
dwt_v:
.text.dwt_v:
        /* <DEDUP_REMOVED lines=17> */
[CC--:B------:R-:W-:Y:S01]  /*0110*/  IMAD R9, R0.reuse, R10.reuse, R5 ;  /* 0x0000000a00097224 */ /* 0x0c0fe200078e0205 */
[----:B------:R-:W1:Y:S03]  /*0120*/  LDCU.64 UR6, c[0x0][0x358] ;  /* 0x00006b00ff0677ac */ /* 0x000e660008000a00 */
[----:B------:R-:W-:-:S03]  /*0130*/  IMAD R5, R0, R10, R9 ;  /* 0x0000000a00057224 */ /* 0x000fc600078e0209 */
[----:B------:R-:W2:Y:S01]  /*0140*/  LDC.64 R6, c[0x0][0x390] ;  /* 0x0000e400ff067b82 */ /* 0x000ea20000000a00 */
[----:B0-----:R-:W-:-:S05]  /*0150*/  IMAD.WIDE R2, R5, 0x2, R2 ;  /* 0x0000000205027825 */ /* 0x001fca00078e0202 */
[----:B-1----:R-:W3:Y:S01]  /*0160*/  LDG.E.U16 R0, desc[UR6][R2.64] ;  /* 0x0000000602007981 */ /* 0x002ee2000c1e1500 */
[----:B------:R-:W-:-:S05]  /*0170*/  IMAD.WIDE R4, R10, 0x2, R2 ;  /* 0x000000020a047825 */ /* 0x000fca00078e0202 */
[----:B------:R-:W3:Y:S01]  /*0180*/  LDG.E.U16 R11, desc[UR6][R4.64] ;  /* 0x00000006040b7981 */ /* 0x000ee2000c1e1500 */
[----:B--2---:R-:W-:Y:S01]  /*0190*/  IMAD.WIDE R6, R9, 0x2, R6 ;  /* 0x0000000209067825 */ /* 0x004fe200078e0206 */
[----:B---3--:R-:W-:-:S05]  /*01a0*/  IADD3 R11, PT, PT, R0, R11, RZ ;  /* 0x0000000b000b7210 */ /* 0x008fca0007ffe0ff */
[----:B------:R-:W-:Y:S04]  /*01b0*/  STG.E.U16 desc[UR6][R6.64], R11 ;  /* 0x0000000b06007986 */ /* 0x000fe8000c101506 */
[----:B------:R-:W2:Y:S04]  /*01c0*/  LDG.E.U16 R8, desc[UR6][R4.64] ;  /* 0x0000000604087981 */ /* 0x000ea8000c1e1500 */
[----:B------:R-:W3:Y:S01]  /*01d0*/  LDG.E.U16 R0, desc[UR6][R2.64] ;  /* 0x0000000602007981 */ /* 0x000ee2000c1e1500 */
[----:B------:R-:W-:-:S06]  /*01e0*/  USHF.R.U32.HI UR4, URZ, 0x1, UR8 ;  /* 0x00000001ff047899 */ /* 0x000fcc0008011608 */
[----:B------:R-:W-:Y:S01]  /*01f0*/  IMAD R9, R10, UR4, RZ ;  /* 0x000000040a097c24 */ /* 0x000fe2000f8e02ff */
[----:B--2---:R-:W-:-:S04]  /*0200*/  IADD3 R8, PT, PT, RZ, -R8, RZ ;  /* 0x80000008ff087210 */ /* 0x004fc80007ffe0ff */
[----:B------:R-:W-:Y:S01]  /*0210*/  PRMT R13, R8, 0x7710, RZ ;  /* 0x00007710080d7816 */ /* 0x000fe200000000ff */
[----:B------:R-:W-:-:S03]  /*0220*/  IMAD.WIDE R8, R9, 0x2, R6 ;  /* 0x0000000209087825 */ /* 0x000fc600078e0206 */
[----:B---3--:R-:W-:-:S05]  /*0230*/  IADD3 R13, PT, PT, R0, R13, RZ ;  /* 0x0000000d000d7210 */ /* 0x008fca0007ffe0ff */
[----:B------:R-:W-:Y:S01]  /*0240*/  STG.E.U16 desc[UR6][R8.64], R13 ;  /* 0x0000000d08007986 */ /* 0x000fe2000c101506 */
[----:B------:R-:W-:Y:S05]  /*0250*/  EXIT ;  /* 0x000000000000794d */ /* 0x000fea0003800000 */
.L_x_2:
        /* <DEDUP_REMOVED lines=10> */
.L_x_6:


//--------------------- .text.dwt_h               --------------------------
	.section	.text.dwt_h,"ax",@progbits
	.align	128
        .global         dwt_h
        .type           dwt_h,@function
        .size           dwt_h,(.L_x_7 - dwt_h)
        .other          dwt_h,@"STO_CUDA_ENTRY STV_DEFAULT"
dwt_h:
.text.dwt_h:
        /* <DEDUP_REMOVED lines=18> */
[----:B------:R-:W-:-:S04]  /*0120*/  IMAD R0, R0, R10, R5 ;  /* 0x0000000a00007224 */ /* 0x000fc800078e0205 */
[----:B------:R-:W-:-:S04]  /*0130*/  IMAD.IADD R5, R5, 0x1, R0 ;  /* 0x0000000105057824 */ /* 0x000fc800078e0200 */
[----:B0-----:R-:W-:Y:S02]  /*0140*/  IMAD.WIDE R2, R5, 0x2, R2 ;  /* 0x0000000205027825 */ /* 0x001fe400078e0202 */
[----:B------:R-:W0:Y:S03]  /*0150*/  LDC.64 R4, c[0x0][0x390] ;  /* 0x0000e400ff047b82 */ /* 0x000e260000000a00 */
[----:B-1----:R-:W2:Y:S04]  /*0160*/  LDG.E.U16 R6, desc[UR4][R2.64] ;  /* 0x0000000402067981 */ /* 0x002ea8000c1e1500 */
[----:B------:R-:W2:Y:S01]  /*0170*/  LDG.E.U16 R7, desc[UR4][R2.64+0x2] ;  /* 0x0000020402077981 */ /* 0x000ea2000c1e1500 */
[----:B0-----:R-:W-:-:S04]  /*0180*/  IMAD.WIDE R4, R0, 0x2, R4 ;  /* 0x0000000200047825 */ /* 0x001fc800078e0204 */
[----:B--2---:R-:W-:-:S05]  /*0190*/  IMAD.IADD R9, R6, 0x1, R7 ;  /* 0x0000000106097824 */ /* 0x004fca00078e0207 */
[----:B------:R-:W-:Y:S04]  /*01a0*/  STG.E.U16 desc[UR4][R4.64], R9 ;  /* 0x0000000904007986 */ /* 0x000fe8000c101504 */
[----:B------:R-:W2:Y:S04]  /*01b0*/  LDG.E.U16 R6, desc[UR4][R2.64+0x2] ;  /* 0x0000020402067981 */ /* 0x000ea8000c1e1500 */
[----:B------:R-:W3:Y:S01]  /*01c0*/  LDG.E.U16 R8, desc[UR4][R2.64] ;  /* 0x0000000402087981 */ /* 0x000ee2000c1e1500 */
[----:B------:R-:W-:-:S04]  /*01d0*/  LEA.HI R0, R10, R10, RZ, 0x1 ;  /* 0x0000000a0a007211 */ /* 0x000fc800078f08ff */
[----:B------:R-:W-:Y:S02]  /*01e0*/  SHF.R.S32.HI R7, RZ, 0x1, R0 ;  /* 0x00000001ff077819 */ /* 0x000fe40000011400 */
[----:B--2---:R-:W-:-:S04]  /*01f0*/  IADD3 R6, PT, PT, RZ, -R6, RZ ;  /* 0x80000006ff067210 */ /* 0x004fc80007ffe0ff */
[----:B------:R-:W-:Y:S01]  /*0200*/  PRMT R11, R6, 0x7710, RZ ;  /* 0x00007710060b7816 */ /* 0x000fe200000000ff */
[----:B------:R-:W-:-:S03]  /*0210*/  IMAD.WIDE R6, R7, 0x2, R4 ;  /* 0x0000000207067825 */ /* 0x000fc600078e0204 */
[----:B---3--:R-:W-:-:S05]  /*0220*/  IADD3 R11, PT, PT, R8, R11, RZ ;  /* 0x0000000b080b7210 */ /* 0x008fca0007ffe0ff */
[----:B------:R-:W-:Y:S01]  /*0230*/  STG.E.U16 desc[UR4][R6.64], R11 ;  /* 0x0000000b06007986 */ /* 0x000fe2000c101504 */
[----:B------:R-:W-:Y:S05]  /*0240*/  EXIT ;  /* 0x000000000000794d */ /* 0x000fea0003800000 */
.L_x_3:
        /* <DEDUP_REMOVED lines=11> */
.L_x_7:


//--------------------- .nv.shared.reserved.0     --------------------------
	.section	.nv.shared.reserved.0,"aw",@nobits
	.weak		__nv_reservedSMEM_offset_0_alias
	.size		__nv_reservedSMEM_offset_0_alias, 0, 64
	.other		__nv_reservedSMEM_offset_0_alias,@"STO_CUDA_RESERVED_SHARED STV_DEFAULT"
__nv_reservedSMEM_offset_0_alias:
	.zero		0
	.zero		64


//--------------------- .nv.constant0.idwt_v      --------------------------
	.section	.nv.constant0.idwt_v,"a",@progbits
	.sectionflags	@""
	.align	4
.nv.constant0.idwt_v:
	.zero		920


//--------------------- .nv.constant0.idwt_h      --------------------------
	.section	.nv.constant0.idwt_h,"a",@progbits
	.sectionflags	@""
	.align	4
.nv.constant0.idwt_h:
	.zero		920


//--------------------- .nv.constant0.dwt_v       --------------------------
	.section	.nv.constant0.dwt_v,"a",@progbits
	.sectionflags	@""
	.align	4
.nv.constant0.dwt_v:
	.zero		920


//--------------------- .nv.constant0.dwt_h       --------------------------
	.section	.nv.constant0.dwt_h,"a",@progbits
	.sectionflags	@""
	.align	4
.nv.constant0.dwt_h:
	.zero		920


//--------------------- SYMBOLS --------------------------

	.type		.nv.reservedSmem.offset0,@object
	.size		.nv.reservedSmem.offset0,0x4
